//
// Generated by NVIDIA NVVM Compiler
//
// Compiler Build ID: CL-36424714
// Cuda compilation tools, release 13.0, V13.0.88
// Based on NVVM 20.0.0
//

.version 9.0
.target sm_100
.address_size 64

	// .globl	_Z11addMatricesPiS_S_ii

.visible .entry _Z11addMatricesPiS_S_ii(
	.param .u64 .ptr .align 1 _Z11addMatricesPiS_S_ii_param_0,
	.param .u64 .ptr .align 1 _Z11addMatricesPiS_S_ii_param_1,
	.param .u64 .ptr .align 1 _Z11addMatricesPiS_S_ii_param_2,
	.param .u32 _Z11addMatricesPiS_S_ii_param_3,
	.param .u32 _Z11addMatricesPiS_S_ii_param_4
)
{
	.reg .pred 	%p<4>;
	.reg .b32 	%r<17>;
	.reg .b64 	%rd<11>;

	ld.param.u64 	%rd1, [_Z11addMatricesPiS_S_ii_param_0];
	ld.param.u64 	%rd2, [_Z11addMatricesPiS_S_ii_param_1];
	ld.param.u64 	%rd3, [_Z11addMatricesPiS_S_ii_param_2];
	ld.param.u32 	%r4, [_Z11addMatricesPiS_S_ii_param_3];
	ld.param.u32 	%r5, [_Z11addMatricesPiS_S_ii_param_4];
	mov.u32 	%r6, %tid.x;
	mov.u32 	%r7, %ctaid.x;
	mov.u32 	%r8, %ntid.x;
	mad.lo.s32 	%r1, %r7, %r8, %r6;
	mov.u32 	%r9, %tid.y;
	mov.u32 	%r10, %ctaid.y;
	mov.u32 	%r11, %ntid.y;
	mad.lo.s32 	%r12, %r10, %r11, %r9;
	setp.ge.s32 	%p1, %r1, %r4;
	setp.ge.s32 	%p2, %r12, %r5;
	or.pred  	%p3, %p1, %p2;
	@%p3 bra 	$L__BB0_2;
	cvta.to.global.u64 	%rd4, %rd1;
	cvta.to.global.u64 	%rd5, %rd2;
	cvta.to.global.u64 	%rd6, %rd3;
	mad.lo.s32 	%r13, %r5, %r1, %r12;
	mul.wide.s32 	%rd7, %r13, 4;
	add.s64 	%rd8, %rd4, %rd7;
	ld.global.u32 	%r14, [%rd8];
	add.s64 	%rd9, %rd5, %rd7;
	ld.global.u32 	%r15, [%rd9];
	add.s32 	%r16, %r15, %r14;
	add.s64 	%rd10, %rd6, %rd7;
	st.global.u32 	[%rd10], %r16;
$L__BB0_2:
	ret;

}


// ===== COMPILED SASS (sm_100) =====

	.target	sm_100

	.elftype	@"ET_EXEC"


//--------------------- .note.nv.tkinfo           --------------------------
	.section	.note.nv.tkinfo,"",@"SHT_NOTE"
	.sectionflags	@"SHF_NOTE_NV_TKINFO"
	.tkinfo
        /*0018*/ 	.word	0x00000002
        /*0030*/ 	.string	""
        /*0030*/ 	.string	"ptxas"
        /*0030*/ 	.string	"Cuda compilation tools, release 13.0, V13.0.88"
        /*0030*/ 	.string	"Build cuda_13.0.r13.0/compiler.36424714_0"
        /*0030*/ 	.string	"-arch sm_100 -m 64 "



//--------------------- .note.nv.cuinfo           --------------------------
	.section	.note.nv.cuinfo,"",@"SHT_NOTE"
	.sectionflags	@"SHF_NOTE_NV_CUINFO"
        /*0018*/ 	.short	0x0002
        /*001a*/ 	.short	0x0064
        /*001c*/ 	.short	0x0082
	.zero		2


//--------------------- .nv.info                  --------------------------
	.section	.nv.info,"",@"SHT_CUDA_INFO"
	.align	4


	//----- nvinfo : EIATTR_REGCOUNT
	.align		4
        /*0000*/ 	.byte	0x04, 0x2f
        /*0002*/ 	.short	(.L_1 - .L_0)
	.align		4
.L_0:
        /*0004*/ 	.word	index@(_Z11addMatricesPiS_S_ii)
        /*0008*/ 	.word	0x0000000c


	//----- nvinfo : EIATTR_FRAME_SIZE
	.align		4
.L_1:
        /*000c*/ 	.byte	0x04, 0x11
        /*000e*/ 	.short	(.L_3 - .L_2)
	.align		4
.L_2:
        /*0010*/ 	.word	index@(_Z11addMatricesPiS_S_ii)
        /*0014*/ 	.word	0x00000000


	//----- nvinfo : EIATTR_MIN_STACK_SIZE
	.align		4
.L_3:
        /*0018*/ 	.byte	0x04, 0x12
        /*001a*/ 	.short	(.L_5 - .L_4)
	.align		4
.L_4:
        /*001c*/ 	.word	index@(_Z11addMatricesPiS_S_ii)
        /*0020*/ 	.word	0x00000000
.L_5:


//--------------------- .nv.compat                --------------------------
	.section	.nv.compat,"",@"SHT_CUDA_COMPAT_INFO"
	.align	4
        /*0000*/ 	.byte	0x02, 0x09, 0x00, 0x00, 0x02, 0x02, 0x01, 0x00, 0x02, 0x05, 0x05, 0x00, 0x03, 0x07, 0x01, 0x01
        /*0010*/ 	.byte	0x02, 0x03, 0x00, 0x00, 0x02, 0x06, 0x01, 0x00, 0x04, 0x0b, 0x08, 0x00, 0x09, 0x00, 0x00, 0x00
        /*0020*/ 	.byte	0x00, 0x00, 0x00, 0x00


//--------------------- .nv.info._Z11addMatricesPiS_S_ii --------------------------
	.section	.nv.info._Z11addMatricesPiS_S_ii,"",@"SHT_CUDA_INFO"
	.sectionflags	@""
	.align	4


	//----- nvinfo : EIATTR_CUDA_API_VERSION
	.align		4
        /*0000*/ 	.byte	0x04, 0x37
        /*0002*/ 	.short	(.L_7 - .L_6)
.L_6:
        /*0004*/ 	.word	0x00000082


	//----- nvinfo : EIATTR_KPARAM_INFO
	.align		4
.L_7:
        /*0008*/ 	.byte	0x04, 0x17
        /*000a*/ 	.short	(.L_9 - .L_8)
.L_8:
        /*000c*/ 	.word	0x00000000
        /*0010*/ 	.short	0x0004
        /*0012*/ 	.short	0x001c
        /*0014*/ 	.byte	0x00, 0xf0, 0x11, 0x00


	//----- nvinfo : EIATTR_KPARAM_INFO
	.align		4
.L_9:
        /*0018*/ 	.byte	0x04, 0x17
        /*001a*/ 	.short	(.L_11 - .L_10)
.L_10:
        /*001c*/ 	.word	0x00000000
        /*0020*/ 	.short	0x0003
        /*0022*/ 	.short	0x0018
        /*0024*/ 	.byte	0x00, 0xf0, 0x11, 0x00


	//----- nvinfo : EIATTR_KPARAM_INFO
	.align		4
.L_11:
        /*0028*/ 	.byte	0x04, 0x17
        /*002a*/ 	.short	(.L_13 - .L_12)
.L_12:
        /*002c*/ 	.word	0x00000000
        /*0030*/ 	.short	0x0002
        /*0032*/ 	.short	0x0010
        /*0034*/ 	.byte	0x00, 0xf5, 0x21, 0x00


	//----- nvinfo : EIATTR_KPARAM_INFO
	.align		4
.L_13:
        /*0038*/ 	.byte	0x04, 0x17
        /*003a*/ 	.short	(.L_15 - .L_14)
.L_14:
        /*003c*/ 	.word	0x00000000
        /*0040*/ 	.short	0x0001
        /*0042*/ 	.short	0x0008
        /*0044*/ 	.byte	0x00, 0xf5, 0x21, 0x00


	//----- nvinfo : EIATTR_KPARAM_INFO
	.align		4
.L_15:
        /*0048*/ 	.byte	0x04, 0x17
        /*004a*/ 	.short	(.L_17 - .L_16)
.L_16:
        /*004c*/ 	.word	0x00000000
        /*0050*/ 	.short	0x0000
        /*0052*/ 	.short	0x0000
        /*0054*/ 	.byte	0x00, 0xf5, 0x21, 0x00


	//----- nvinfo : EIATTR_SPARSE_MMA_MASK
	.align		4
.L_17:
        /*0058*/ 	.byte	0x03, 0x50
        /*005a*/ 	.short	0x0000


	//----- nvinfo : EIATTR_MAXREG_COUNT
	.align		4
        /*005c*/ 	.byte	0x03, 0x1b
        /*005e*/ 	.short	0x00ff


	//----- nvinfo : EIATTR_MERCURY_ISA_VERSION
	.align		4
        /*0060*/ 	.byte	0x03, 0x5f
        /*0062*/ 	.short	0x0101


	//----- nvinfo : EIATTR_VRC_CTA_INIT_COUNT
	.align		4
        /*0064*/ 	.byte	0x02, 0x4a
	.zero		1
	.zero		1


	//----- nvinfo : EIATTR_EXIT_INSTR_OFFSETS
	.align		4
        /*0068*/ 	.byte	0x04, 0x1c
        /*006a*/ 	.short	(.L_19 - .L_18)


	//   ....[0]....
.L_18:
        /*006c*/ 	.word	0x000000c0


	//   ....[1]....
        /*0070*/ 	.word	0x00000190


	//----- nvinfo : EIATTR_CBANK_PARAM_SIZE
	.align		4
.L_19:
        /*0074*/ 	.byte	0x03, 0x19
        /*0076*/ 	.short	0x0020


	//----- nvinfo : EIATTR_PARAM_CBANK
	.align		4
        /*0078*/ 	.byte	0x04, 0x0a
        /*007a*/ 	.short	(.L_21 - .L_20)
	.align		4
.L_20:
        /*007c*/ 	.word	index@(.nv.constant0._Z11addMatricesPiS_S_ii)
        /*0080*/ 	.short	0x0380
        /*0082*/ 	.short	0x0020


	//----- nvinfo : EIATTR_SW_WAR
	.align		4
.L_21:
        /*0084*/ 	.byte	0x04, 0x36
        /*0086*/ 	.short	(.L_23 - .L_22)
.L_22:
        /*0088*/ 	.word	0x00000008
.L_23:


//--------------------- .nv.callgraph             --------------------------
	.section	.nv.callgraph,"",@"SHT_CUDA_CALLGRAPH"
	.align	4
	.sectionentsize	8
	.align		4
        /*0000*/ 	.word	0x00000000
	.align		4
        /*0004*/ 	.word	0xffffffff
	.align		4
        /*0008*/ 	.word	0x00000000
	.align		4
        /*000c*/ 	.word	0xfffffffe
	.align		4
        /*0010*/ 	.word	0x00000000
	.align		4
        /*0014*/ 	.word	0xfffffffd
	.align		4
        /*0018*/ 	.word	0x00000000
	.align		4
        /*001c*/ 	.word	0xfffffffc


//--------------------- .text._Z11addMatricesPiS_S_ii --------------------------
	.section	.text._Z11addMatricesPiS_S_ii,"ax",@progbits
	.align	128
        .global         _Z11addMatricesPiS_S_ii
        .type           _Z11addMatricesPiS_S_ii,@function
        .size           _Z11addMatricesPiS_S_ii,(.L_x_1 - _Z11addMatricesPiS_S_ii)
        .other          _Z11addMatricesPiS_S_ii,@"STO_CUDA_ENTRY STV_DEFAULT"
_Z11addMatricesPiS_S_ii:
.text._Z11addMatricesPiS_S_ii:
[----:B------:R-:W-:Y:S01]  /*0000*/  LDC R1, c[0x0][0x37c] ;  /* 0x0000df00ff017b82 */ /* 0x000fe20000000800 */
[----:B------:R-:W0:Y:S07]  /*0010*/  S2R R7, SR_TID.Y ;  /* 0x0000000000077919 */ /* 0x000e2e0000002200 */
[----:B------:R-:W1:Y:S01]  /*0020*/  LDC R3, c[0x0][0x360] ;  /* 0x0000d800ff037b82 */ /* 0x000e620000000800 */
[----:B------:R-:W2:Y:S01]  /*0030*/  LDCU.64 UR6, c[0x0][0x398] ;  /* 0x00007300ff0677ac */ /* 0x000ea20008000a00 */
[----:B------:R-:W1:Y:S06]  /*0040*/  S2R R0, SR_TID.X ;  /* 0x0000000000007919 */ /* 0x000e6c0000002100 */
[----:B------:R-:W0:Y:S08]  /*0050*/  S2UR UR5, SR_CTAID.Y ;  /* 0x00000000000579c3 */ /* 0x000e300000002600 */
[----:B------:R-:W0:Y:S08]  /*0060*/  LDC R2, c[0x0][0x364] ;  /* 0x0000d900ff027b82 */ /* 0x000e300000000800 */
[----:B------:R-:W1:Y:S01]  /*0070*/  S2UR UR4, SR_CTAID.X ;  /* 0x00000000000479c3 */ /* 0x000e620000002500 */
[----:B0-----:R-:W-:-:S05]  /*0080*/  IMAD R7, R2, UR5, R7 ;  /* 0x0000000502077c24 */ /* 0x001fca000f8e0207 */
[----:B--2---:R-:W-:Y:S01]  /*0090*/  ISETP.GE.AND P0, PT, R7, UR7, PT ;  /* 0x0000000707007c0c */ /* 0x004fe2000bf06270 */
[----:B-1----:R-:W-:-:S05]  /*00a0*/  IMAD R0, R3, UR4, R0 ;  /* 0x0000000403007c24 */ /* 0x002fca000f8e0200 */
[----:B------:R-:W-:-:S13]  /*00b0*/  ISETP.GE.OR P0, PT, R0, UR6, P0 ;  /* 0x0000000600007c0c */ /* 0x000fda0008706670 */
[----:B------:R-:W-:Y:S05]  /*00c0*/  @P0 EXIT ;  /* 0x000000000000094d */ /* 0x000fea0003800000 */
[----:B------:R-:W0:Y:S01]  /*00d0*/  LDC.64 R2, c[0x0][0x380] ;  /* 0x0000e000ff027b82 */ /* 0x000e220000000a00 */
[----:B------:R-:W1:Y:S01]  /*00e0*/  LDCU.64 UR4, c[0x0][0x358] ;  /* 0x00006b00ff0477ac */ /* 0x000e620008000a00 */
[----:B------:R-:W-:-:S06]  /*00f0*/  IMAD R9, R0, UR7, R7 ;  /* 0x0000000700097c24 */ /* 0x000fcc000f8e0207 */
[----:B------:R-:W2:Y:S08]  /*0100*/  LDC.64 R4, c[0x0][0x388] ;  /* 0x0000e200ff047b82 */ /* 0x000eb00000000a00 */
[----:B------:R-:W3:Y:S01]  /*0110*/  LDC.64 R6, c[0x0][0x390] ;  /* 0x0000e400ff067b82 */ /* 0x000ee20000000a00 */
[----:B0-----:R-:W-:-:S06]  /*0120*/  IMAD.WIDE R2, R9, 0x4, R2 ;  /* 0x0000000409027825 */ /* 0x001fcc00078e0202 */
[----:B-1----:R-:W4:Y:S01]  /*0130*/  LDG.E R2, desc[UR4][R2.64] ;  /* 0x0000000402027981 */ /* 0x002f22000c1e1900 */
[----:B--2---:R-:W-:-:S06]  /*0140*/  IMAD.WIDE R4, R9, 0x4, R4 ;  /* 0x0000000409047825 */ /* 0x004fcc00078e0204 */
[----:B------:R-:W4:Y:S01]  /*0150*/  LDG.E R5, desc[UR4][R4.64] ;  /* 0x0000000404057981 */ /* 0x000f22000c1e1900 */
[----:B---3--:R-:W-:Y:S01]  /*0160*/  IMAD.WIDE R6, R9, 0x4, R6 ;  /* 0x0000000409067825 */ /* 0x008fe200078e0206 */
[----:B----4-:R-:W-:-:S05]  /*0170*/  IADD3 R9, PT, PT, R2, R5, RZ ;  /* 0x0000000502097210 */ /* 0x010fca0007ffe0ff */
[----:B------:R-:W-:Y:S01]  /*0180*/  STG.E desc[UR4][R6.64], R9 ;  /* 0x0000000906007986 */ /* 0x000fe2000c101904 */
[----:B------:R-:W-:Y:S05]  /*0190*/  EXIT ;  /* 0x000000000000794d */ /* 0x000fea0003800000 */
.L_x_0:
[----:B------:R-:W-:-:S00]  /*01a0*/  BRA `(.L_x_0) ;  /* 0xfffffffc00fc7947 */ /* 0x000fc0000383ffff */
[----:B------:R-:W-:-:S00]  /*01b0*/  NOP ;  /* 0x0000000000007918 */ /* 0x000fc00000000000 */
        /* <DEDUP_REMOVED lines=12> */
.L_x_1:


//--------------------- .nv.shared.reserved.0     --------------------------
	.section	.nv.shared.reserved.0,"aw",@nobits
	.weak		__nv_reservedSMEM_offset_0_alias
	.size		__nv_reservedSMEM_offset_0_alias, 0, 64
	.other		__nv_reservedSMEM_offset_0_alias,@"STO_CUDA_RESERVED_SHARED STV_DEFAULT"
__nv_reservedSMEM_offset_0_alias:
	.zero		0
	.zero		64


//--------------------- .nv.constant0._Z11addMatricesPiS_S_ii --------------------------
	.section	.nv.constant0._Z11addMatricesPiS_S_ii,"a",@progbits
	.sectionflags	@""
	.align	4
.nv.constant0._Z11addMatricesPiS_S_ii:
	.zero		928


//--------------------- SYMBOLS --------------------------

	.type		.nv.reservedSmem.offset0,@object
	.size		.nv.reservedSmem.offset0,0x4
